//
// Generated by NVIDIA NVVM Compiler
//
// Compiler Build ID: CL-36424714
// Cuda compilation tools, release 13.0, V13.0.88
// Based on NVVM 20.0.0
//

.version 9.0
.target sm_100
.address_size 64

	// .globl	_Z6ScaleAP6float2f

.visible .entry _Z6ScaleAP6float2f(
	.param .u64 .ptr .align 1 _Z6ScaleAP6float2f_param_0,
	.param .f32 _Z6ScaleAP6float2f_param_1
)
{
	.reg .pred 	%p<2>;
	.reg .b32 	%r<6>;
	.reg .b32 	%f<6>;
	.reg .b64 	%rd<5>;

	ld.param.u64 	%rd1, [_Z6ScaleAP6float2f_param_0];
	ld.param.f32 	%f1, [_Z6ScaleAP6float2f_param_1];
	mov.u32 	%r2, %tid.x;
	mov.u32 	%r3, %ctaid.x;
	mov.u32 	%r4, %ntid.x;
	mad.lo.s32 	%r5, %r3, %r4, %r2;
	add.s32 	%r1, %r5, %r2;
	setp.gt.s32 	%p1, %r5, 31;
	@%p1 bra 	$L__BB0_2;
	cvta.to.global.u64 	%rd2, %rd1;
	mul.wide.s32 	%rd3, %r1, 8;
	add.s64 	%rd4, %rd2, %rd3;
	ld.global.v2.f32 	{%f2, %f3}, [%rd4];
	mul.f32 	%f4, %f1, %f2;
	mul.f32 	%f5, %f1, %f3;
	st.global.v2.f32 	[%rd4], {%f4, %f5};
$L__BB0_2:
	ret;

}


// ===== COMPILED SASS (sm_100) =====

	.target	sm_100

	.elftype	@"ET_EXEC"


//--------------------- .note.nv.tkinfo           --------------------------
	.section	.note.nv.tkinfo,"",@"SHT_NOTE"
	.sectionflags	@"SHF_NOTE_NV_TKINFO"
	.tkinfo
        /*0018*/ 	.word	0x00000002
        /*0030*/ 	.string	""
        /*0030*/ 	.string	"ptxas"
        /*0030*/ 	.string	"Cuda compilation tools, release 13.0, V13.0.88"
        /*0030*/ 	.string	"Build cuda_13.0.r13.0/compiler.36424714_0"
        /*0030*/ 	.string	"-arch sm_100 -m 64 "



//--------------------- .note.nv.cuinfo           --------------------------
	.section	.note.nv.cuinfo,"",@"SHT_NOTE"
	.sectionflags	@"SHF_NOTE_NV_CUINFO"
        /*0018*/ 	.short	0x0002
        /*001a*/ 	.short	0x0064
        /*001c*/ 	.short	0x0082
	.zero		2


//--------------------- .nv.info                  --------------------------
	.section	.nv.info,"",@"SHT_CUDA_INFO"
	.align	4


	//----- nvinfo : EIATTR_REGCOUNT
	.align		4
        /*0000*/ 	.byte	0x04, 0x2f
        /*0002*/ 	.short	(.L_1 - .L_0)
	.align		4
.L_0:
        /*0004*/ 	.word	index@(_Z6ScaleAP6float2f)
        /*0008*/ 	.word	0x00000008


	//----- nvinfo : EIATTR_FRAME_SIZE
	.align		4
.L_1:
        /*000c*/ 	.byte	0x04, 0x11
        /*000e*/ 	.short	(.L_3 - .L_2)
	.align		4
.L_2:
        /*0010*/ 	.word	index@(_Z6ScaleAP6float2f)
        /*0014*/ 	.word	0x00000000


	//----- nvinfo : EIATTR_MIN_STACK_SIZE
	.align		4
.L_3:
        /*0018*/ 	.byte	0x04, 0x12
        /*001a*/ 	.short	(.L_5 - .L_4)
	.align		4
.L_4:
        /*001c*/ 	.word	index@(_Z6ScaleAP6float2f)
        /*0020*/ 	.word	0x00000000
.L_5:


//--------------------- .nv.compat                --------------------------
	.section	.nv.compat,"",@"SHT_CUDA_COMPAT_INFO"
	.align	4
        /*0000*/ 	.byte	0x02, 0x09, 0x00, 0x00, 0x02, 0x02, 0x01, 0x00, 0x02, 0x05, 0x05, 0x00, 0x03, 0x07, 0x01, 0x01
        /*0010*/ 	.byte	0x02, 0x03, 0x00, 0x00, 0x02, 0x06, 0x01, 0x00, 0x04, 0x0b, 0x08, 0x00, 0x09, 0x00, 0x00, 0x00
        /*0020*/ 	.byte	0x00, 0x00, 0x00, 0x00


//--------------------- .nv.info._Z6ScaleAP6float2f --------------------------
	.section	.nv.info._Z6ScaleAP6float2f,"",@"SHT_CUDA_INFO"
	.sectionflags	@""
	.align	4


	//----- nvinfo : EIATTR_CUDA_API_VERSION
	.align		4
        /*0000*/ 	.byte	0x04, 0x37
        /*0002*/ 	.short	(.L_7 - .L_6)
.L_6:
        /*0004*/ 	.word	0x00000082


	//----- nvinfo : EIATTR_KPARAM_INFO
	.align		4
.L_7:
        /*0008*/ 	.byte	0x04, 0x17
        /*000a*/ 	.short	(.L_9 - .L_8)
.L_8:
        /*000c*/ 	.word	0x00000000
        /*0010*/ 	.short	0x0001
        /*0012*/ 	.short	0x0008
        /*0014*/ 	.byte	0x00, 0xf0, 0x11, 0x00


	//----- nvinfo : EIATTR_KPARAM_INFO
	.align		4
.L_9:
        /*0018*/ 	.byte	0x04, 0x17
        /*001a*/ 	.short	(.L_11 - .L_10)
.L_10:
        /*001c*/ 	.word	0x00000000
        /*0020*/ 	.short	0x0000
        /*0022*/ 	.short	0x0000
        /*0024*/ 	.byte	0x00, 0xf5, 0x21, 0x00


	//----- nvinfo : EIATTR_SPARSE_MMA_MASK
	.align		4
.L_11:
        /*0028*/ 	.byte	0x03, 0x50
        /*002a*/ 	.short	0x0000


	//----- nvinfo : EIATTR_MAXREG_COUNT
	.align		4
        /*002c*/ 	.byte	0x03, 0x1b
        /*002e*/ 	.short	0x00ff


	//----- nvinfo : EIATTR_MERCURY_ISA_VERSION
	.align		4
        /*0030*/ 	.byte	0x03, 0x5f
        /*0032*/ 	.short	0x0101


	//----- nvinfo : EIATTR_VRC_CTA_INIT_COUNT
	.align		4
        /*0034*/ 	.byte	0x02, 0x4a
	.zero		1
	.zero		1


	//----- nvinfo : EIATTR_EXIT_INSTR_OFFSETS
	.align		4
        /*0038*/ 	.byte	0x04, 0x1c
        /*003a*/ 	.short	(.L_13 - .L_12)


	//   ....[0]....
.L_12:
        /*003c*/ 	.word	0x00000060


	//   ....[1]....
        /*0040*/ 	.word	0x00000100


	//----- nvinfo : EIATTR_CBANK_PARAM_SIZE
	.align		4
.L_13:
        /*0044*/ 	.byte	0x03, 0x19
        /*0046*/ 	.short	0x000c


	//----- nvinfo : EIATTR_PARAM_CBANK
	.align		4
        /*0048*/ 	.byte	0x04, 0x0a
        /*004a*/ 	.short	(.L_15 - .L_14)
	.align		4
.L_14:
        /*004c*/ 	.word	index@(.nv.constant0._Z6ScaleAP6float2f)
        /*0050*/ 	.short	0x0380
        /*0052*/ 	.short	0x000c


	//----- nvinfo : EIATTR_SW_WAR
	.align		4
.L_15:
        /*0054*/ 	.byte	0x04, 0x36
        /*0056*/ 	.short	(.L_17 - .L_16)
.L_16:
        /*0058*/ 	.word	0x00000008
.L_17:


//--------------------- .nv.callgraph             --------------------------
	.section	.nv.callgraph,"",@"SHT_CUDA_CALLGRAPH"
	.align	4
	.sectionentsize	8
	.align		4
        /*0000*/ 	.word	0x00000000
	.align		4
        /*0004*/ 	.word	0xffffffff
	.align		4
        /*0008*/ 	.word	0x00000000
	.align		4
        /*000c*/ 	.word	0xfffffffe
	.align		4
        /*0010*/ 	.word	0x00000000
	.align		4
        /*0014*/ 	.word	0xfffffffd
	.align		4
        /*0018*/ 	.word	0x00000000
	.align		4
        /*001c*/ 	.word	0xfffffffc


//--------------------- .text._Z6ScaleAP6float2f  --------------------------
	.section	.text._Z6ScaleAP6float2f,"ax",@progbits
	.align	128
        .global         _Z6ScaleAP6float2f
        .type           _Z6ScaleAP6float2f,@function
        .size           _Z6ScaleAP6float2f,(.L_x_1 - _Z6ScaleAP6float2f)
        .other          _Z6ScaleAP6float2f,@"STO_CUDA_ENTRY STV_DEFAULT"
_Z6ScaleAP6float2f:
.text._Z6ScaleAP6float2f:
[----:B------:R-:W-:Y:S01]  /*0000*/  LDC R1, c[0x0][0x37c] ;  /* 0x0000df00ff017b82 */ /* 0x000fe20000000800 */
[----:B------:R-:W0:Y:S07]  /*0010*/  S2R R5, SR_TID.X ;  /* 0x0000000000057919 */ /* 0x000e2e0000002100 */
[----:B------:R-:W0:Y:S08]  /*0020*/  S2UR UR4, SR_CTAID.X ;  /* 0x00000000000479c3 */ /* 0x000e300000002500 */
[----:B------:R-:W0:Y:S02]  /*0030*/  LDC R0, c[0x0][0x360] ;  /* 0x0000d800ff007b82 */ /* 0x000e240000000800 */
[----:B0-----:R-:W-:-:S05]  /*0040*/  IMAD R0, R0, UR4, R5 ;  /* 0x0000000400007c24 */ /* 0x001fca000f8e0205 */
[----:B------:R-:W-:-:S13]  /*0050*/  ISETP.GT.AND P0, PT, R0, 0x1f, PT ;  /* 0x0000001f0000780c */ /* 0x000fda0003f04270 */
[----:B------:R-:W-:Y:S05]  /*0060*/  @P0 EXIT ;  /* 0x000000000000094d */ /* 0x000fea0003800000 */
[----:B------:R-:W0:Y:S01]  /*0070*/  LDC.64 R2, c[0x0][0x380] ;  /* 0x0000e000ff027b82 */ /* 0x000e220000000a00 */
[----:B------:R-:W1:Y:S01]  /*0080*/  LDCU.64 UR4, c[0x0][0x358] ;  /* 0x00006b00ff0477ac */ /* 0x000e620008000a00 */
[----:B------:R-:W-:Y:S01]  /*0090*/  IADD3 R5, PT, PT, R0, R5, RZ ;  /* 0x0000000500057210 */ /* 0x000fe20007ffe0ff */
[----:B------:R-:W2:Y:S04]  /*00a0*/  LDCU UR6, c[0x0][0x388] ;  /* 0x00007100ff0677ac */ /* 0x000ea80008000800 */
[----:B0-----:R-:W-:-:S05]  /*00b0*/  IMAD.WIDE R2, R5, 0x8, R2 ;  /* 0x0000000805027825 */ /* 0x001fca00078e0202 */
[----:B-1----:R-:W2:Y:S02]  /*00c0*/  LDG.E.64 R4, desc[UR4][R2.64] ;  /* 0x0000000402047981 */ /* 0x002ea4000c1e1b00 */
[----:B--2---:R-:W-:Y:S01]  /*00d0*/  FMUL R4, R4, UR6 ;  /* 0x0000000604047c20 */ /* 0x004fe20008400000 */
[----:B------:R-:W-:-:S05]  /*00e0*/  FMUL R5, R5, UR6 ;  /* 0x0000000605057c20 */ /* 0x000fca0008400000 */
[----:B------:R-:W-:Y:S01]  /*00f0*/  STG.E.64 desc[UR4][R2.64], R4 ;  /* 0x0000000402007986 */ /* 0x000fe2000c101b04 */
[----:B------:R-:W-:Y:S05]  /*0100*/  EXIT ;  /* 0x000000000000794d */ /* 0x000fea0003800000 */
.L_x_0:
[----:B------:R-:W-:-:S00]  /*0110*/  BRA `(.L_x_0) ;  /* 0xfffffffc00fc7947 */ /* 0x000fc0000383ffff */
[----:B------:R-:W-:-:S00]  /*0120*/  NOP ;  /* 0x0000000000007918 */ /* 0x000fc00000000000 */
        /* <DEDUP_REMOVED lines=13> */
.L_x_1:


//--------------------- .nv.shared.reserved.0     --------------------------
	.section	.nv.shared.reserved.0,"aw",@nobits
	.weak		__nv_reservedSMEM_offset_0_alias
	.size		__nv_reservedSMEM_offset_0_alias, 0, 64
	.other		__nv_reservedSMEM_offset_0_alias,@"STO_CUDA_RESERVED_SHARED STV_DEFAULT"
__nv_reservedSMEM_offset_0_alias:
	.zero		0
	.zero		64


//--------------------- .nv.constant0._Z6ScaleAP6float2f --------------------------
	.section	.nv.constant0._Z6ScaleAP6float2f,"a",@progbits
	.sectionflags	@""
	.align	4
.nv.constant0._Z6ScaleAP6float2f:
	.zero		908


//--------------------- SYMBOLS --------------------------

	.type		.nv.reservedSmem.offset0,@object
	.size		.nv.reservedSmem.offset0,0x4
